	.headerflags	@"EF_CUDA_TEXMODE_UNIFIED EF_CUDA_64BIT_ADDRESS EF_CUDA_ACCELERATORS EF_CUDA_SM90 EF_CUDA_VIRTUAL_SM(EF_CUDA_SM90)"
	.elftype	@"ET_EXEC"


//--------------------- .nv.info                  --------------------------
	.section	.nv.info,"",@"SHT_CUDA_INFO"
	.align	4


	//----- nvinfo : EIATTR_REGCOUNT
	.align		4
        /*0000*/ 	.byte	0x04, 0x2f
        /*0002*/ 	.short	(.L_1 - .L_0)
	.align		4
.L_0:
        /*0004*/ 	.word	index@(triton_poi_fused_convolution_view_1)
        /*0008*/ 	.word	0x00000012


	//----- nvinfo : EIATTR_MIN_STACK_SIZE
	.align		4
.L_1:
        /*000c*/ 	.byte	0x04, 0x12
        /*000e*/ 	.short	(.L_3 - .L_2)
	.align		4
.L_2:
        /*0010*/ 	.word	index@(triton_poi_fused_convolution_view_1)
        /*0014*/ 	.word	0x00000000


	//----- nvinfo : EIATTR_FRAME_SIZE
	.align		4
.L_3:
        /*0018*/ 	.byte	0x04, 0x11
        /*001a*/ 	.short	(.L_5 - .L_4)
	.align		4
.L_4:
        /*001c*/ 	.word	index@(triton_poi_fused_convolution_view_1)
        /*0020*/ 	.word	0x00000000


	//----- nvinfo : EIATTR_MIN_STACK_SIZE
	.align		4
.L_5:
        /*0024*/ 	.byte	0x04, 0x12
        /*0026*/ 	.short	(.L_7 - .L_6)
	.align		4
.L_6:
        /*0028*/ 	.word	index@(triton_poi_fused_convolution_view_1)
        /*002c*/ 	.word	0x00000000
.L_7:


//--------------------- .nv.info.triton_poi_fused_convolution_view_1 --------------------------
	.section	.nv.info.triton_poi_fused_convolution_view_1,"",@"SHT_CUDA_INFO"
	.sectionflags	@""
	.align	4


	//----- nvinfo : EIATTR_CUDA_API_VERSION
	.align		4
        /*0000*/ 	.byte	0x04, 0x37
        /*0002*/ 	.short	(.L_9 - .L_8)
.L_8:
        /*0004*/ 	.word	0x0000007c


	//----- nvinfo : EIATTR_KPARAM_INFO
	.align		4
.L_9:
        /*0008*/ 	.byte	0x04, 0x17
        /*000a*/ 	.short	(.L_11 - .L_10)
.L_10:
        /*000c*/ 	.word	0x00000000
        /*0010*/ 	.short	0x0002
        /*0012*/ 	.short	0x0010
        /*0014*/ 	.byte	0x00, 0xf0, 0x11, 0x00


	//----- nvinfo : EIATTR_KPARAM_INFO
	.align		4
.L_11:
        /*0018*/ 	.byte	0x04, 0x17
        /*001a*/ 	.short	(.L_13 - .L_12)
.L_12:
        /*001c*/ 	.word	0x00000000
        /*0020*/ 	.short	0x0001
        /*0022*/ 	.short	0x0008
        /*0024*/ 	.byte	0x00, 0xf4, 0x21, 0x00


	//----- nvinfo : EIATTR_KPARAM_INFO
	.align		4
.L_13:
        /*0028*/ 	.byte	0x04, 0x17
        /*002a*/ 	.short	(.L_15 - .L_14)
.L_14:
        /*002c*/ 	.word	0x00000000
        /*0030*/ 	.short	0x0000
        /*0032*/ 	.short	0x0000
        /*0034*/ 	.byte	0x00, 0xf4, 0x21, 0x00


	//----- nvinfo : EIATTR_SPARSE_MMA_MASK
	.align		4
.L_15:
        /*0038*/ 	.byte	0x03, 0x50
        /*003a*/ 	.short	0x0000


	//----- nvinfo : EIATTR_MAXREG_COUNT
	.align		4
        /*003c*/ 	.byte	0x03, 0x1b
        /*003e*/ 	.short	0x00ff


	//----- nvinfo : EIATTR_EXIT_INSTR_OFFSETS
	.align		4
        /*0040*/ 	.byte	0x04, 0x1c
        /*0042*/ 	.short	(.L_17 - .L_16)


	//   ....[0]....
.L_16:
        /*0044*/ 	.word	0x000002b0


	//----- nvinfo : EIATTR_REQNTID
	.align		4
.L_17:
        /*0048*/ 	.byte	0x04, 0x10
        /*004a*/ 	.short	(.L_19 - .L_18)
.L_18:
        /*004c*/ 	.word	0x00000080
        /*0050*/ 	.word	0x00000001
        /*0054*/ 	.word	0x00000001


	//----- nvinfo : EIATTR_CBANK_PARAM_SIZE
	.align		4
.L_19:
        /*0058*/ 	.byte	0x03, 0x19
        /*005a*/ 	.short	0x0014


	//----- nvinfo : EIATTR_PARAM_CBANK
	.align		4
        /*005c*/ 	.byte	0x04, 0x0a
        /*005e*/ 	.short	(.L_21 - .L_20)
	.align		4
.L_20:
        /*0060*/ 	.word	index@(.nv.constant0.triton_poi_fused_convolution_view_1)
        /*0064*/ 	.short	0x0210
        /*0066*/ 	.short	0x0014


	//----- nvinfo : EIATTR_SW_WAR
	.align		4
.L_21:
        /*0068*/ 	.byte	0x04, 0x36
        /*006a*/ 	.short	(.L_23 - .L_22)
.L_22:
        /*006c*/ 	.word	0x00000008
.L_23:


//--------------------- .nv.callgraph             --------------------------
	.section	.nv.callgraph,"",@"SHT_CUDA_CALLGRAPH"
	.align	4
	.sectionentsize	8
	.align		4
        /*0000*/ 	.word	0x00000000
	.align		4
        /*0004*/ 	.word	0xffffffff
	.align		4
        /*0008*/ 	.word	0x00000000
	.align		4
        /*000c*/ 	.word	0xfffffffe
	.align		4
        /*0010*/ 	.word	0x00000000
	.align		4
        /*0014*/ 	.word	0xfffffffd
	.align		4
        /*0018*/ 	.word	0x00000000
	.align		4
        /*001c*/ 	.word	0xfffffffc


//--------------------- .text.triton_poi_fused_convolution_view_1 --------------------------
	.section	.text.triton_poi_fused_convolution_view_1,"ax",@progbits
	.align	128
        .global         triton_poi_fused_convolution_view_1
        .type           triton_poi_fused_convolution_view_1,@function
        .size           triton_poi_fused_convolution_view_1,(.L_x_1 - triton_poi_fused_convolution_view_1)
        .other          triton_poi_fused_convolution_view_1,@"STO_CUDA_ENTRY STV_DEFAULT"
triton_poi_fused_convolution_view_1:
.text.triton_poi_fused_convolution_view_1:
[----:B------:R-:W-:Y:S01]  /*0000*/  LDC R1, c[0x0][0x28] ;  /* 0x00000a00ff017b82 */ /* 0x000fe20000000800 */
[----:B------:R-:W1:Y:S01]  /*0010*/  S2R R0, SR_TID.X ;  /* 0x0000000000007919 */ /* 0x000e620000002100 */
[----:B------:R-:W-:Y:S01]  /*0020*/  HFMA2.MMA R4, -RZ, RZ, 0, 0 ;  /* 0x00000000ff047435 */ /* 0x000fe200000001ff */
[----:B------:R-:W-:-:S05]  /*0030*/  MOV R2, RZ ;  /* 0x000000ff00027202 */ /* 0x000fca0000000f00 */
[----:B------:R-:W2:Y:S01]  /*0040*/  LDC.64 R6, c[0x0][0x210] ;  /* 0x00008400ff067b82 */ /* 0x000ea20000000a00 */
[----:B------:R-:W3:Y:S01]  /*0050*/  S2R R5, SR_CTAID.X ;  /* 0x0000000000057919 */ /* 0x000ee20000002500 */
[----:B------:R-:W-:Y:S01]  /*0060*/  ULDC.64 UR4, c[0x0][0x208] ;  /* 0x0000820000047ab9 */ /* 0x000fe20000000a00 */
[----:B-1----:R-:W-:-:S04]  /*0070*/  SHF.L.U32 R0, R0, 0x2, RZ ;  /* 0x0000000200007819 */ /* 0x002fc800000006ff */
[----:B------:R-:W-:-:S04]  /*0080*/  LOP3.LUT R0, R0, 0x1fc, RZ, 0xc0, !PT ;  /* 0x000001fc00007812 */ /* 0x000fc800078ec0ff */
[----:B---3--:R-:W-:-:S04]  /*0090*/  LEA R5, R5, R0, 0xa ;  /* 0x0000000005057211 */ /* 0x008fc800078e50ff */
[----:B------:R-:W-:Y:S01]  /*00a0*/  IADD3 R3, R5, 0x200, RZ ;  /* 0x0000020005037810 */ /* 0x000fe20007ffe0ff */
[----:B------:R-:W-:-:S04]  /*00b0*/  IMAD.HI R0, R5, -0x779bd671, R4 ;  /* 0x8864298f05007827 */ /* 0x000fc800078e0204 */
[----:B------:R-:W-:Y:S01]  /*00c0*/  IMAD.HI R4, R3, -0x779bd671, R2 ;  /* 0x8864298f03047827 */ /* 0x000fe200078e0202 */
[----:B------:R-:W-:Y:S01]  /*00d0*/  SHF.R.U32.HI R9, RZ, 0x1f, R0 ;  /* 0x0000001fff097819 */ /* 0x000fe20000011600 */
[----:B------:R-:W1:Y:S03]  /*00e0*/  LDC.64 R2, c[0x0][0x218] ;  /* 0x00008600ff027b82 */ /* 0x000e660000000a00 */
[----:B------:R-:W-:Y:S02]  /*00f0*/  SHF.R.U32.HI R11, RZ, 0x1f, R4 ;  /* 0x0000001fff0b7819 */ /* 0x000fe40000011604 */
[----:B------:R-:W-:Y:S02]  /*0100*/  LEA.HI.SX32 R9, R0, R9, 0x15 ;  /* 0x0000000900097211 */ /* 0x000fe400078faaff */
[----:B------:R-:W-:-:S03]  /*0110*/  LEA.HI.SX32 R11, R4, R11, 0x15 ;  /* 0x0000000b040b7211 */ /* 0x000fc600078faaff */
[----:B------:R-:W-:-:S04]  /*0120*/  IMAD.HI R0, R9, 0x66666667, RZ ;  /* 0x6666666709007827 */ /* 0x000fc800078e02ff */
[----:B------:R-:W-:Y:S01]  /*0130*/  IMAD.HI R4, R11, 0x66666667, RZ ;  /* 0x666666670b047827 */ /* 0x000fe200078e02ff */
[----:B------:R-:W-:-:S04]  /*0140*/  SHF.R.U32.HI R13, RZ, 0x1f, R0 ;  /* 0x0000001fff0d7819 */ /* 0x000fc80000011600 */
[----:B------:R-:W-:Y:S02]  /*0150*/  SHF.R.U32.HI R15, RZ, 0x1f, R4 ;  /* 0x0000001fff0f7819 */ /* 0x000fe40000011604 */
[----:B------:R-:W-:Y:S02]  /*0160*/  LEA.HI.SX32 R0, R0, R13, 0x15 ;  /* 0x0000000d00007211 */ /* 0x000fe400078faaff */
[----:B------:R-:W-:-:S03]  /*0170*/  LEA.HI.SX32 R4, R4, R15, 0x15 ;  /* 0x0000000f04047211 */ /* 0x000fc600078faaff */
[----:B------:R-:W-:Y:S02]  /*0180*/  IMAD R13, R0, -0x1400, R9 ;  /* 0xffffec00000d7824 */ /* 0x000fe400078e0209 */
[----:B------:R-:W-:Y:S02]  /*0190*/  IMAD R15, R4, -0x1400, R11 ;  /* 0xffffec00040f7824 */ /* 0x000fe400078e020b */
[----:B-1----:R-:W-:-:S04]  /*01a0*/  IMAD.WIDE R10, R13, 0x4, R2 ;  /* 0x000000040d0a7825 */ /* 0x002fc800078e0202 */
[----:B------:R-:W-:Y:S02]  /*01b0*/  IMAD.WIDE R2, R15, 0x4, R2 ;  /* 0x000000040f027825 */ /* 0x000fe400078e0202 */
[----:B------:R-:W3:Y:S02]  /*01c0*/  LDG.E.EL R10, desc[UR4][R10.64] ;  /* 0x000000040a0a7981 */ /* 0x000ee4000c2e1900 */
[----:B--2---:R-:W-:Y:S02]  /*01d0*/  IMAD.WIDE R8, R5, 0x4, R6 ;  /* 0x0000000405087825 */ /* 0x004fe400078e0206 */
[----:B------:R-:W2:Y:S04]  /*01e0*/  LDG.E.EL R2, desc[UR4][R2.64] ;  /* 0x0000000402027981 */ /* 0x000ea8000c2e1900 */
[----:B------:R-:W3:Y:S04]  /*01f0*/  LDG.E.128 R4, desc[UR4][R8.64] ;  /* 0x0000000408047981 */ /* 0x000ee8000c1e1d00 */
[----:B------:R-:W2:Y:S01]  /*0200*/  LDG.E.128 R12, desc[UR4][R8.64+0x800] ;  /* 0x00080004080c7981 */ /* 0x000ea2000c1e1d00 */
[--C-:B---3--:R-:W-:Y:S01]  /*0210*/  FADD R4, R4, R10.reuse ;  /* 0x0000000a04047221 */ /* 0x108fe20000000000 */
[--C-:B------:R-:W-:Y:S01]  /*0220*/  FADD R5, R5, R10.reuse ;  /* 0x0000000a05057221 */ /* 0x100fe20000000000 */
[--C-:B------:R-:W-:Y:S01]  /*0230*/  FADD R6, R6, R10.reuse ;  /* 0x0000000a06067221 */ /* 0x100fe20000000000 */
[----:B------:R-:W-:Y:S01]  /*0240*/  FADD R7, R7, R10 ;  /* 0x0000000a07077221 */ /* 0x000fe20000000000 */
[--C-:B--2---:R-:W-:Y:S01]  /*0250*/  FADD R12, R12, R2.reuse ;  /* 0x000000020c0c7221 */ /* 0x104fe20000000000 */
[--C-:B------:R-:W-:Y:S01]  /*0260*/  FADD R13, R13, R2.reuse ;  /* 0x000000020d0d7221 */ /* 0x100fe20000000000 */
[--C-:B------:R-:W-:Y:S01]  /*0270*/  FADD R14, R14, R2.reuse ;  /* 0x000000020e0e7221 */ /* 0x100fe20000000000 */
[----:B------:R-:W-:Y:S01]  /*0280*/  FADD R15, R15, R2 ;  /* 0x000000020f0f7221 */ /* 0x000fe20000000000 */
[----:B------:R-:W-:Y:S04]  /*0290*/  STG.E.128 desc[UR4][R8.64], R4 ;  /* 0x0000000408007986 */ /* 0x000fe8000c101d04 */
[----:B------:R-:W-:Y:S01]  /*02a0*/  STG.E.128 desc[UR4][R8.64+0x800], R12 ;  /* 0x0008000c08007986 */ /* 0x000fe2000c101d04 */
[----:B------:R-:W-:Y:S05]  /*02b0*/  EXIT ;  /* 0x000000000000794d */ /* 0x000fea0003800000 */
.L_x_0:
[----:B------:R-:W-:-:S00]  /*02c0*/  BRA `(.L_x_0) ;  /* 0xfffffffc00fc7947 */ /* 0x000fc0000383ffff */
[----:B------:R-:W-:-:S00]  /*02d0*/  NOP ;  /* 0x0000000000007918 */ /* 0x000fc00000000000 */
        /* <DEDUP_REMOVED lines=10> */
.L_x_1:


//--------------------- .nv.constant0.triton_poi_fused_convolution_view_1 --------------------------
	.section	.nv.constant0.triton_poi_fused_convolution_view_1,"a",@progbits
	.sectionflags	@""
	.align	4
.nv.constant0.triton_poi_fused_convolution_view_1:
	.zero		548
